//
// Generated by NVIDIA NVVM Compiler
//
// Compiler Build ID: CL-36424714
// Cuda compilation tools, release 13.0, V13.0.88
// Based on NVVM 20.0.0
//

.version 9.0
.target sm_100
.address_size 64

	// .globl	_Z17convolutionKernelPKdS0_Pd

.visible .entry _Z17convolutionKernelPKdS0_Pd(
	.param .u64 .ptr .align 1 _Z17convolutionKernelPKdS0_Pd_param_0,
	.param .u64 .ptr .align 1 _Z17convolutionKernelPKdS0_Pd_param_1,
	.param .u64 .ptr .align 1 _Z17convolutionKernelPKdS0_Pd_param_2
)
{
	.reg .pred 	%p<6>;
	.reg .b32 	%r<23>;
	.reg .b64 	%rd<22>;
	.reg .b64 	%fd<82>;

	ld.param.u64 	%rd1, [_Z17convolutionKernelPKdS0_Pd_param_0];
	ld.param.u64 	%rd2, [_Z17convolutionKernelPKdS0_Pd_param_1];
	ld.param.u64 	%rd3, [_Z17convolutionKernelPKdS0_Pd_param_2];
	mov.u32 	%r4, %ctaid.x;
	mov.u32 	%r5, %ntid.x;
	mov.u32 	%r6, %tid.x;
	mad.lo.s32 	%r1, %r4, %r5, %r6;
	mov.u32 	%r7, %ctaid.y;
	mov.u32 	%r8, %ntid.y;
	mov.u32 	%r9, %tid.y;
	mad.lo.s32 	%r10, %r7, %r8, %r9;
	mov.u32 	%r11, %ctaid.z;
	mov.u32 	%r12, %ntid.z;
	mov.u32 	%r13, %tid.z;
	mad.lo.s32 	%r3, %r11, %r12, %r13;
	setp.gt.s32 	%p1, %r1, 1023;
	setp.gt.u32 	%p2, %r10, 1023;
	setp.gt.u32 	%p3, %r3, 63;
	or.pred  	%p4, %p2, %p3;
	or.pred  	%p5, %p4, %p1;
	@%p5 bra 	$L__BB0_2;
	cvta.to.global.u64 	%rd4, %rd3;
	cvta.to.global.u64 	%rd5, %rd2;
	cvta.to.global.u64 	%rd6, %rd1;
	mul.lo.s32 	%r14, %r3, 27;
	mul.wide.u32 	%rd7, %r14, 8;
	add.s64 	%rd8, %rd5, %rd7;
	ld.global.nc.f64 	%fd1, [%rd8+64];
	mul.lo.s32 	%r15, %r10, 1026;
	add.s32 	%r16, %r1, %r15;
	mul.wide.s32 	%rd9, %r16, 8;
	add.s64 	%rd10, %rd6, %rd9;
	ld.global.nc.f64 	%fd2, [%rd10];
	fma.rn.f64 	%fd3, %fd1, %fd2, 0d0000000000000000;
	ld.global.nc.f64 	%fd4, [%rd8+56];
	add.s32 	%r17, %r15, 1026;
	ld.global.nc.f64 	%fd5, [%rd10+8208];
	fma.rn.f64 	%fd6, %fd4, %fd5, %fd3;
	ld.global.nc.f64 	%fd7, [%rd8+48];
	add.s32 	%r18, %r15, 2052;
	ld.global.nc.f64 	%fd8, [%rd10+16416];
	fma.rn.f64 	%fd9, %fd7, %fd8, %fd6;
	ld.global.nc.f64 	%fd10, [%rd8+40];
	ld.global.nc.f64 	%fd11, [%rd10+8];
	fma.rn.f64 	%fd12, %fd10, %fd11, %fd9;
	ld.global.nc.f64 	%fd13, [%rd8+32];
	cvt.u64.u32 	%rd11, %r17;
	cvt.s64.s32 	%rd12, %r1;
	add.s64 	%rd13, %rd12, %rd11;
	shl.b64 	%rd14, %rd13, 3;
	add.s64 	%rd15, %rd6, %rd14;
	ld.global.nc.f64 	%fd14, [%rd15+8];
	fma.rn.f64 	%fd15, %fd13, %fd14, %fd12;
	ld.global.nc.f64 	%fd16, [%rd8+24];
	cvt.u64.u32 	%rd16, %r18;
	add.s64 	%rd17, %rd12, %rd16;
	shl.b64 	%rd18, %rd17, 3;
	add.s64 	%rd19, %rd6, %rd18;
	ld.global.nc.f64 	%fd17, [%rd19+8];
	fma.rn.f64 	%fd18, %fd16, %fd17, %fd15;
	ld.global.nc.f64 	%fd19, [%rd8+16];
	ld.global.nc.f64 	%fd20, [%rd10+16];
	fma.rn.f64 	%fd21, %fd19, %fd20, %fd18;
	ld.global.nc.f64 	%fd22, [%rd8+8];
	ld.global.nc.f64 	%fd23, [%rd15+16];
	fma.rn.f64 	%fd24, %fd22, %fd23, %fd21;
	ld.global.nc.f64 	%fd25, [%rd8];
	ld.global.nc.f64 	%fd26, [%rd19+16];
	fma.rn.f64 	%fd27, %fd25, %fd26, %fd24;
	ld.global.nc.f64 	%fd28, [%rd8+136];
	ld.global.nc.f64 	%fd29, [%rd10+8421408];
	fma.rn.f64 	%fd30, %fd28, %fd29, %fd27;
	ld.global.nc.f64 	%fd31, [%rd8+128];
	ld.global.nc.f64 	%fd32, [%rd15+8421408];
	fma.rn.f64 	%fd33, %fd31, %fd32, %fd30;
	ld.global.nc.f64 	%fd34, [%rd8+120];
	ld.global.nc.f64 	%fd35, [%rd19+8421408];
	fma.rn.f64 	%fd36, %fd34, %fd35, %fd33;
	ld.global.nc.f64 	%fd37, [%rd8+112];
	ld.global.nc.f64 	%fd38, [%rd10+8421416];
	fma.rn.f64 	%fd39, %fd37, %fd38, %fd36;
	ld.global.nc.f64 	%fd40, [%rd8+104];
	ld.global.nc.f64 	%fd41, [%rd15+8421416];
	fma.rn.f64 	%fd42, %fd40, %fd41, %fd39;
	ld.global.nc.f64 	%fd43, [%rd8+96];
	ld.global.nc.f64 	%fd44, [%rd19+8421416];
	fma.rn.f64 	%fd45, %fd43, %fd44, %fd42;
	ld.global.nc.f64 	%fd46, [%rd8+88];
	ld.global.nc.f64 	%fd47, [%rd10+8421424];
	fma.rn.f64 	%fd48, %fd46, %fd47, %fd45;
	ld.global.nc.f64 	%fd49, [%rd8+80];
	ld.global.nc.f64 	%fd50, [%rd15+8421424];
	fma.rn.f64 	%fd51, %fd49, %fd50, %fd48;
	ld.global.nc.f64 	%fd52, [%rd8+72];
	ld.global.nc.f64 	%fd53, [%rd19+8421424];
	fma.rn.f64 	%fd54, %fd52, %fd53, %fd51;
	ld.global.nc.f64 	%fd55, [%rd8+208];
	ld.global.nc.f64 	%fd56, [%rd10+16842816];
	fma.rn.f64 	%fd57, %fd55, %fd56, %fd54;
	ld.global.nc.f64 	%fd58, [%rd8+200];
	ld.global.nc.f64 	%fd59, [%rd15+16842816];
	fma.rn.f64 	%fd60, %fd58, %fd59, %fd57;
	ld.global.nc.f64 	%fd61, [%rd8+192];
	ld.global.nc.f64 	%fd62, [%rd19+16842816];
	fma.rn.f64 	%fd63, %fd61, %fd62, %fd60;
	ld.global.nc.f64 	%fd64, [%rd8+184];
	ld.global.nc.f64 	%fd65, [%rd10+16842824];
	fma.rn.f64 	%fd66, %fd64, %fd65, %fd63;
	ld.global.nc.f64 	%fd67, [%rd8+176];
	ld.global.nc.f64 	%fd68, [%rd15+16842824];
	fma.rn.f64 	%fd69, %fd67, %fd68, %fd66;
	ld.global.nc.f64 	%fd70, [%rd8+168];
	ld.global.nc.f64 	%fd71, [%rd19+16842824];
	fma.rn.f64 	%fd72, %fd70, %fd71, %fd69;
	ld.global.nc.f64 	%fd73, [%rd8+160];
	ld.global.nc.f64 	%fd74, [%rd10+16842832];
	fma.rn.f64 	%fd75, %fd73, %fd74, %fd72;
	ld.global.nc.f64 	%fd76, [%rd8+152];
	ld.global.nc.f64 	%fd77, [%rd15+16842832];
	fma.rn.f64 	%fd78, %fd76, %fd77, %fd75;
	ld.global.nc.f64 	%fd79, [%rd8+144];
	ld.global.nc.f64 	%fd80, [%rd19+16842832];
	fma.rn.f64 	%fd81, %fd79, %fd80, %fd78;
	shl.b32 	%r19, %r3, 20;
	shl.b32 	%r20, %r10, 1;
	sub.s32 	%r21, %r16, %r20;
	add.s32 	%r22, %r21, %r19;
	mul.wide.s32 	%rd20, %r22, 8;
	add.s64 	%rd21, %rd4, %rd20;
	st.global.f64 	[%rd21], %fd81;
$L__BB0_2:
	ret;

}


// ===== COMPILED SASS (sm_100) =====

	.target	sm_100

	.elftype	@"ET_EXEC"


//--------------------- .note.nv.tkinfo           --------------------------
	.section	.note.nv.tkinfo,"",@"SHT_NOTE"
	.sectionflags	@"SHF_NOTE_NV_TKINFO"
	.tkinfo
        /*0018*/ 	.word	0x00000002
        /*0030*/ 	.string	""
        /*0030*/ 	.string	"ptxas"
        /*0030*/ 	.string	"Cuda compilation tools, release 13.0, V13.0.88"
        /*0030*/ 	.string	"Build cuda_13.0.r13.0/compiler.36424714_0"
        /*0030*/ 	.string	"-arch sm_100 -m 64 "



//--------------------- .note.nv.cuinfo           --------------------------
	.section	.note.nv.cuinfo,"",@"SHT_NOTE"
	.sectionflags	@"SHF_NOTE_NV_CUINFO"
        /*0018*/ 	.short	0x0002
        /*001a*/ 	.short	0x0064
        /*001c*/ 	.short	0x0082
	.zero		2


//--------------------- .nv.info                  --------------------------
	.section	.nv.info,"",@"SHT_CUDA_INFO"
	.align	4


	//----- nvinfo : EIATTR_REGCOUNT
	.align		4
        /*0000*/ 	.byte	0x04, 0x2f
        /*0002*/ 	.short	(.L_1 - .L_0)
	.align		4
.L_0:
        /*0004*/ 	.word	index@(_Z17convolutionKernelPKdS0_Pd)
        /*0008*/ 	.word	0x00000020


	//----- nvinfo : EIATTR_FRAME_SIZE
	.align		4
.L_1:
        /*000c*/ 	.byte	0x04, 0x11
        /*000e*/ 	.short	(.L_3 - .L_2)
	.align		4
.L_2:
        /*0010*/ 	.word	index@(_Z17convolutionKernelPKdS0_Pd)
        /*0014*/ 	.word	0x00000000


	//----- nvinfo : EIATTR_MIN_STACK_SIZE
	.align		4
.L_3:
        /*0018*/ 	.byte	0x04, 0x12
        /*001a*/ 	.short	(.L_5 - .L_4)
	.align		4
.L_4:
        /*001c*/ 	.word	index@(_Z17convolutionKernelPKdS0_Pd)
        /*0020*/ 	.word	0x00000000
.L_5:


//--------------------- .nv.compat                --------------------------
	.section	.nv.compat,"",@"SHT_CUDA_COMPAT_INFO"
	.align	4
        /*0000*/ 	.byte	0x02, 0x09, 0x00, 0x00, 0x02, 0x02, 0x01, 0x00, 0x02, 0x05, 0x05, 0x00, 0x03, 0x07, 0x01, 0x01
        /*0010*/ 	.byte	0x02, 0x03, 0x00, 0x00, 0x02, 0x06, 0x01, 0x00, 0x04, 0x0b, 0x08, 0x00, 0x01, 0x00, 0x00, 0x00
        /*0020*/ 	.byte	0x00, 0x00, 0x00, 0x00


//--------------------- .nv.info._Z17convolutionKernelPKdS0_Pd --------------------------
	.section	.nv.info._Z17convolutionKernelPKdS0_Pd,"",@"SHT_CUDA_INFO"
	.sectionflags	@""
	.align	4


	//----- nvinfo : EIATTR_CUDA_API_VERSION
	.align		4
        /*0000*/ 	.byte	0x04, 0x37
        /*0002*/ 	.short	(.L_7 - .L_6)
.L_6:
        /*0004*/ 	.word	0x00000082


	//----- nvinfo : EIATTR_KPARAM_INFO
	.align		4
.L_7:
        /*0008*/ 	.byte	0x04, 0x17
        /*000a*/ 	.short	(.L_9 - .L_8)
.L_8:
        /*000c*/ 	.word	0x00000000
        /*0010*/ 	.short	0x0002
        /*0012*/ 	.short	0x0010
        /*0014*/ 	.byte	0x00, 0xf5, 0x21, 0x00


	//----- nvinfo : EIATTR_KPARAM_INFO
	.align		4
.L_9:
        /*0018*/ 	.byte	0x04, 0x17
        /*001a*/ 	.short	(.L_11 - .L_10)
.L_10:
        /*001c*/ 	.word	0x00000000
        /*0020*/ 	.short	0x0001
        /*0022*/ 	.short	0x0008
        /*0024*/ 	.byte	0x00, 0xf5, 0x21, 0x00


	//----- nvinfo : EIATTR_KPARAM_INFO
	.align		4
.L_11:
        /*0028*/ 	.byte	0x04, 0x17
        /*002a*/ 	.short	(.L_13 - .L_12)
.L_12:
        /*002c*/ 	.word	0x00000000
        /*0030*/ 	.short	0x0000
        /*0032*/ 	.short	0x0000
        /*0034*/ 	.byte	0x00, 0xf5, 0x21, 0x00


	//----- nvinfo : EIATTR_SPARSE_MMA_MASK
	.align		4
.L_13:
        /*0038*/ 	.byte	0x03, 0x50
        /*003a*/ 	.short	0x0000


	//----- nvinfo : EIATTR_MAXREG_COUNT
	.align		4
        /*003c*/ 	.byte	0x03, 0x1b
        /*003e*/ 	.short	0x00ff


	//----- nvinfo : EIATTR_MERCURY_ISA_VERSION
	.align		4
        /*0040*/ 	.byte	0x03, 0x5f
        /*0042*/ 	.short	0x0101


	//----- nvinfo : EIATTR_VRC_CTA_INIT_COUNT
	.align		4
        /*0044*/ 	.byte	0x02, 0x4a
	.zero		1
	.zero		1


	//----- nvinfo : EIATTR_EXIT_INSTR_OFFSETS
	.align		4
        /*0048*/ 	.byte	0x04, 0x1c
        /*004a*/ 	.short	(.L_15 - .L_14)


	//   ....[0]....
.L_14:
        /*004c*/ 	.word	0x00000100


	//   ....[1]....
        /*0050*/ 	.word	0x00000810


	//----- nvinfo : EIATTR_CBANK_PARAM_SIZE
	.align		4
.L_15:
        /*0054*/ 	.byte	0x03, 0x19
        /*0056*/ 	.short	0x0018


	//----- nvinfo : EIATTR_PARAM_CBANK
	.align		4
        /*0058*/ 	.byte	0x04, 0x0a
        /*005a*/ 	.short	(.L_17 - .L_16)
	.align		4
.L_16:
        /*005c*/ 	.word	index@(.nv.constant0._Z17convolutionKernelPKdS0_Pd)
        /*0060*/ 	.short	0x0380
        /*0062*/ 	.short	0x0018


	//----- nvinfo : EIATTR_SW_WAR
	.align		4
.L_17:
        /*0064*/ 	.byte	0x04, 0x36
        /*0066*/ 	.short	(.L_19 - .L_18)
.L_18:
        /*0068*/ 	.word	0x00000008
.L_19:


//--------------------- .nv.callgraph             --------------------------
	.section	.nv.callgraph,"",@"SHT_CUDA_CALLGRAPH"
	.align	4
	.sectionentsize	8
	.align		4
        /*0000*/ 	.word	0x00000000
	.align		4
        /*0004*/ 	.word	0xffffffff
	.align		4
        /*0008*/ 	.word	0x00000000
	.align		4
        /*000c*/ 	.word	0xfffffffe
	.align		4
        /*0010*/ 	.word	0x00000000
	.align		4
        /*0014*/ 	.word	0xfffffffd
	.align		4
        /*0018*/ 	.word	0x00000000
	.align		4
        /*001c*/ 	.word	0xfffffffc


//--------------------- .text._Z17convolutionKernelPKdS0_Pd --------------------------
	.section	.text._Z17convolutionKernelPKdS0_Pd,"ax",@progbits
	.align	128
        .global         _Z17convolutionKernelPKdS0_Pd
        .type           _Z17convolutionKernelPKdS0_Pd,@function
        .size           _Z17convolutionKernelPKdS0_Pd,(.L_x_1 - _Z17convolutionKernelPKdS0_Pd)
        .other          _Z17convolutionKernelPKdS0_Pd,@"STO_CUDA_ENTRY STV_DEFAULT"
_Z17convolutionKernelPKdS0_Pd:
.text._Z17convolutionKernelPKdS0_Pd:
[----:B------:R-:W-:Y:S01]  /*0000*/  LDC R1, c[0x0][0x37c] ;  /* 0x0000df00ff017b82 */ /* 0x000fe20000000800 */
[----:B------:R-:W0:Y:S07]  /*0010*/  S2R R5, SR_TID.Z ;  /* 0x0000000000057919 */ /* 0x000e2e0000002300 */
[----:B------:R-:W1:Y:S01]  /*0020*/  LDC R22, c[0x0][0x360] ;  /* 0x0000d800ff167b82 */ /* 0x000e620000000800 */
[----:B------:R-:W2:Y:S01]  /*0030*/  S2R R0, SR_TID.Y ;  /* 0x0000000000007919 */ /* 0x000ea20000002200 */
[----:B------:R-:W1:Y:S06]  /*0040*/  S2R R3, SR_TID.X ;  /* 0x0000000000037919 */ /* 0x000e6c0000002100 */
[----:B------:R-:W2:Y:S08]  /*0050*/  LDC R23, c[0x0][0x364] ;  /* 0x0000d900ff177b82 */ /* 0x000eb00000000800 */
[----:B------:R-:W0:Y:S08]  /*0060*/  S2UR UR6, SR_CTAID.Z ;  /* 0x00000000000679c3 */ /* 0x000e300000002700 */
[----:B------:R-:W0:Y:S08]  /*0070*/  LDC R20, c[0x0][0x368] ;  /* 0x0000da00ff147b82 */ /* 0x000e300000000800 */
[----:B------:R-:W2:Y:S08]  /*0080*/  S2UR UR5, SR_CTAID.Y ;  /* 0x00000000000579c3 */ /* 0x000eb00000002600 */
[----:B------:R-:W1:Y:S01]  /*0090*/  S2UR UR4, SR_CTAID.X ;  /* 0x00000000000479c3 */ /* 0x000e620000002500 */
[----:B0-----:R-:W-:-:S05]  /*00a0*/  IMAD R20, R20, UR6, R5 ;  /* 0x0000000614147c24 */ /* 0x001fca000f8e0205 */
[----:B------:R-:W-:Y:S01]  /*00b0*/  ISETP.GT.U32.AND P0, PT, R20, 0x3f, PT ;  /* 0x0000003f1400780c */ /* 0x000fe20003f04070 */
[----:B--2---:R-:W-:-:S05]  /*00c0*/  IMAD R23, R23, UR5, R0 ;  /* 0x0000000517177c24 */ /* 0x004fca000f8e0200 */
[----:B------:R-:W-:Y:S01]  /*00d0*/  ISETP.GT.U32.OR P0, PT, R23, 0x3ff, P0 ;  /* 0x000003ff1700780c */ /* 0x000fe20000704470 */
[----:B-1----:R-:W-:-:S05]  /*00e0*/  IMAD R22, R22, UR4, R3 ;  /* 0x0000000416167c24 */ /* 0x002fca000f8e0203 */
[----:B------:R-:W-:-:S13]  /*00f0*/  ISETP.GT.OR P0, PT, R22, 0x3ff, P0 ;  /* 0x000003ff1600780c */ /* 0x000fda0000704670 */
[----:B------:R-:W-:Y:S05]  /*0100*/  @P0 EXIT ;  /* 0x000000000000094d */ /* 0x000fea0003800000 */
[----:B------:R-:W0:Y:S01]  /*0110*/  LDC.64 R2, c[0x0][0x388] ;  /* 0x0000e200ff027b82 */ /* 0x000e220000000a00 */
[----:B------:R-:W1:Y:S01]  /*0120*/  LDCU.64 UR4, c[0x0][0x358] ;  /* 0x00006b00ff0477ac */ /* 0x000e620008000a00 */
[----:B------:R-:W-:Y:S02]  /*0130*/  IMAD R7, R20, 0x1b, RZ ;  /* 0x0000001b14077824 */ /* 0x000fe400078e02ff */
[----:B------:R-:W-:Y:S01]  /*0140*/  IMAD R0, R23, 0x402, R22 ;  /* 0x0000040217007824 */ /* 0x000fe200078e0216 */
[----:B------:R-:W2:Y:S03]  /*0150*/  LDCU.64 UR6, c[0x0][0x380] ;  /* 0x00007000ff0677ac */ /* 0x000ea60008000a00 */
[----:B------:R-:W3:Y:S01]  /*0160*/  LDC.64 R4, c[0x0][0x380] ;  /* 0x0000e000ff047b82 */ /* 0x000ee20000000a00 */
[----:B0-----:R-:W-:-:S05]  /*0170*/  IMAD.WIDE.U32 R2, R7, 0x8, R2 ;  /* 0x0000000807027825 */ /* 0x001fca00078e0002 */
[----:B-1----:R-:W4:Y:S01]  /*0180*/  LDG.E.64.CONSTANT R18, desc[UR4][R2.64+0x40] ;  /* 0x0000400402127981 */ /* 0x002f22000c1e9b00 */
[----:B---3--:R-:W-:-:S03]  /*0190*/  IMAD.WIDE R4, R0, 0x8, R4 ;  /* 0x0000000800047825 */ /* 0x008fc600078e0204 */
[----:B------:R-:W3:Y:S04]  /*01a0*/  LDG.E.64.CONSTANT R16, desc[UR4][R2.64+0x38] ;  /* 0x0000380402107981 */ /* 0x000ee8000c1e9b00 */
[----:B------:R-:W4:Y:S04]  /*01b0*/  LDG.E.64.CONSTANT R10, desc[UR4][R4.64] ;  /* 0x00000004040a7981 */ /* 0x000f28000c1e9b00 */
[----:B------:R-:W3:Y:S04]  /*01c0*/  LDG.E.64.CONSTANT R14, desc[UR4][R4.64+0x2010] ;  /* 0x00201004040e7981 */ /* 0x000ee8000c1e9b00 */
[----:B------:R-:W5:Y:S04]  /*01d0*/  LDG.E.64.CONSTANT R6, desc[UR4][R2.64+0x30] ;  /* 0x0000300402067981 */ /* 0x000f68000c1e9b00 */
[----:B------:R-:W5:Y:S01]  /*01e0*/  LDG.E.64.CONSTANT R8, desc[UR4][R4.64+0x4020] ;  /* 0x0040200404087981 */ /* 0x000f62000c1e9b00 */
[----:B------:R-:W-:-:S03]  /*01f0*/  IMAD R24, R23, 0x402, RZ ;  /* 0x0000040217187824 */ /* 0x000fc600078e02ff */
[----:B------:R-:W5:Y:S01]  /*0200*/  LDG.E.64.CONSTANT R12, desc[UR4][R4.64+0x8] ;  /* 0x00000804040c7981 */ /* 0x000f62000c1e9b00 */
[----:B------:R-:W-:Y:S01]  /*0210*/  VIADD R25, R24, 0x402 ;  /* 0x0000040218197836 */ /* 0x000fe20000000000 */
[----:B------:R-:W-:Y:S02]  /*0220*/  SHF.R.S32.HI R21, RZ, 0x1f, R22 ;  /* 0x0000001fff157819 */ /* 0x000fe40000011416 */
[----:B------:R-:W5:Y:S02]  /*0230*/  LDG.E.64.CONSTANT R26, desc[UR4][R2.64] ;  /* 0x00000004021a7981 */ /* 0x000f64000c1e9b00 */
[----:B------:R-:W-:Y:S01]  /*0240*/  IADD3 R25, P0, PT, R22, R25, RZ ;  /* 0x0000001916197210 */ /* 0x000fe20007f1e0ff */
[----:B----4-:R-:W-:Y:S01]  /*0250*/  DFMA R18, R18, R10, RZ ;  /* 0x0000000a1212722b */ /* 0x010fe200000000ff */
[----:B------:R-:W4:Y:S07]  /*0260*/  LDG.E.64.CONSTANT R10, desc[UR4][R2.64+0x28] ;  /* 0x00002804020a7981 */ /* 0x000f2e000c1e9b00 */
[----:B---3--:R-:W-:Y:S01]  /*0270*/  DFMA R16, R16, R14, R18 ;  /* 0x0000000e1010722b */ /* 0x008fe20000000012 */
[----:B------:R-:W-:Y:S01]  /*0280*/  IMAD.X R18, RZ, RZ, R21, P0 ;  /* 0x000000ffff127224 */ /* 0x000fe200000e0615 */
[----:B--2---:R-:W-:-:S04]  /*0290*/  LEA R14, P0, R25, UR6, 0x3 ;  /* 0x00000006190e7c11 */ /* 0x004fc8000f8018ff */
[----:B------:R-:W-:Y:S02]  /*02a0*/  LEA.HI.X R15, R25, UR7, R18, 0x3, P0 ;  /* 0x00000007190f7c11 */ /* 0x000fe400080f1c12 */
[----:B-----5:R-:W-:Y:S01]  /*02b0*/  DFMA R16, R6, R8, R16 ;  /* 0x000000080610722b */ /* 0x020fe20000000010 */
[----:B------:R-:W2:Y:S04]  /*02c0*/  LDG.E.64.CONSTANT R6, desc[UR4][R2.64+0x20] ;  /* 0x0000200402067981 */ /* 0x000ea8000c1e9b00 */
[----:B------:R-:W2:Y:S01]  /*02d0*/  LDG.E.64.CONSTANT R8, desc[UR4][R14.64+0x8] ;  /* 0x000008040e087981 */ /* 0x000ea2000c1e9b00 */
[----:B------:R-:W-:-:S03]  /*02e0*/  IADD3 R19, PT, PT, R24, 0x804, RZ ;  /* 0x0000080418137810 */ /* 0x000fc60007ffe0ff */
[----:B------:R-:W3:Y:S01]  /*02f0*/  LDG.E.64.CONSTANT R24, desc[UR4][R2.64+0x18] ;  /* 0x0000180402187981 */ /* 0x000ee2000c1e9b00 */
[----:B------:R-:W-:-:S05]  /*0300*/  IADD3 R19, P0, PT, R22, R19, RZ ;  /* 0x0000001316137210 */ /* 0x000fca0007f1e0ff */
[----:B------:R-:W-:Y:S01]  /*0310*/  IMAD.X R22, RZ, RZ, R21, P0 ;  /* 0x000000ffff167224 */ /* 0x000fe200000e0615 */
[----:B------:R-:W-:-:S04]  /*0320*/  LEA R18, P0, R19, UR6, 0x3 ;  /* 0x0000000613127c11 */ /* 0x000fc8000f8018ff */
[----:B------:R-:W-:Y:S01]  /*0330*/  LEA.HI.X R19, R19, UR7, R22, 0x3, P0 ;  /* 0x0000000713137c11 */ /* 0x000fe200080f1c16 */
[----:B----4-:R-:W-:-:S04]  /*0340*/  DFMA R10, R10, R12, R16 ;  /* 0x0000000c0a0a722b */ /* 0x010fc80000000010 */
[----:B------:R-:W3:Y:S04]  /*0350*/  LDG.E.64.CONSTANT R16, desc[UR4][R18.64+0x8] ;  /* 0x0000080412107981 */ /* 0x000ee8000c1e9b00 */
[----:B------:R-:W4:Y:S01]  /*0360*/  LDG.E.64.CONSTANT R12, desc[UR4][R4.64+0x10] ;  /* 0x00001004040c7981 */ /* 0x000f22000c1e9b00 */
[----:B--2---:R-:W-:-:S03]  /*0370*/  DFMA R6, R6, R8, R10 ;  /* 0x000000080606722b */ /* 0x004fc6000000000a */
[----:B------:R-:W4:Y:S04]  /*0380*/  LDG.E.64.CONSTANT R10, desc[UR4][R2.64+0x10] ;  /* 0x00001004020a7981 */ /* 0x000f28000c1e9b00 */
[----:B------:R-:W2:Y:S01]  /*0390*/  LDG.E.64.CONSTANT R8, desc[UR4][R14.64+0x10] ;  /* 0x000010040e087981 */ /* 0x000ea2000c1e9b00 */
[----:B------:R-:W-:-:S04]  /*03a0*/  IADD3 R28, P0, PT, R4, 0x1000000, RZ ;  /* 0x01000000041c7810 */ /* 0x000fc80007f1e0ff */
[----:B------:R-:W-:Y:S01]  /*03b0*/  IADD3.X R29, PT, PT, RZ, R5, RZ, P0, !PT ;  /* 0x00000005ff1d7210 */ /* 0x000fe200007fe4ff */
[----:B---3--:R-:W-:Y:S01]  /*03c0*/  DFMA R16, R24, R16, R6 ;  /* 0x000000101810722b */ /* 0x008fe20000000006 */
[----:B------:R-:W2:Y:S04]  /*03d0*/  LDG.E.64.CONSTANT R6, desc[UR4][R2.64+0x8] ;  /* 0x0000080402067981 */ /* 0x000ea8000c1e9b00 */
[----:B------:R-:W3:Y:S03]  /*03e0*/  LDG.E.64.CONSTANT R24, desc[UR4][R18.64+0x10] ;  /* 0x0000100412187981 */ /* 0x000ee6000c1e9b00 */
[----:B----4-:R-:W-:Y:S01]  /*03f0*/  DFMA R16, R10, R12, R16 ;  /* 0x0000000c0a10722b */ /* 0x010fe20000000010 */
[----:B------:R-:W4:Y:S04]  /*0400*/  LDG.E.64.CONSTANT R12, desc[UR4][R2.64+0x88] ;  /* 0x00008804020c7981 */ /* 0x000f28000c1e9b00 */
[----:B------:R-:W4:Y:S01]  /*0410*/  LDG.E.64.CONSTANT R10, desc[UR4][R28.64+-0x7f7fe0] ;  /* 0x808020041c0a7981 */ /* 0x000f22000c1e9b00 */
[----:B------:R-:W-:-:S05]  /*0420*/  IADD3 R4, P0, PT, R14, 0x1000000, RZ ;  /* 0x010000000e047810 */ /* 0x000fca0007f1e0ff */
[----:B------:R-:W-:-:S05]  /*0430*/  IMAD.X R5, RZ, RZ, R15, P0 ;  /* 0x000000ffff057224 */ /* 0x000fca00000e060f */
[----:B------:R-:W5:Y:S01]  /*0440*/  LDG.E.64.CONSTANT R14, desc[UR4][R4.64+-0x7f7fe0] ;  /* 0x80802004040e7981 */ /* 0x000f62000c1e9b00 */
[----:B--2---:R-:W-:Y:S01]  /*0450*/  DFMA R8, R6, R8, R16 ;  /* 0x000000080608722b */ /* 0x004fe20000000010 */
[----:B------:R-:W-:Y:S02]  /*0460*/  IADD3 R16, P0, PT, R18, 0x1000000, RZ ;  /* 0x0100000012107810 */ /* 0x000fe40007f1e0ff */
[----:B------:R-:W5:Y:S02]  /*0470*/  LDG.E.64.CONSTANT R6, desc[UR4][R2.64+0x80] ;  /* 0x0000800402067981 */ /* 0x000f64000c1e9b00 */
[----:B------:R-:W-:-:S03]  /*0480*/  IADD3.X R17, PT, PT, RZ, R19, RZ, P0, !PT ;  /* 0x00000013ff117210 */ /* 0x000fc600007fe4ff */
[----:B---3--:R-:W-:Y:S02]  /*0490*/  DFMA R24, R26, R24, R8 ;  /* 0x000000181a18722b */ /* 0x008fe40000000008 */
[----:B------:R-:W2:Y:S04]  /*04a0*/  LDG.E.64.CONSTANT R8, desc[UR4][R2.64+0x78] ;  /* 0x0000780402087981 */ /* 0x000ea8000c1e9b00 */
[----:B------:R-:W2:Y:S04]  /*04b0*/  LDG.E.64.CONSTANT R18, desc[UR4][R16.64+-0x7f7fe0] ;  /* 0x8080200410127981 */ /* 0x000ea8000c1e9b00 */
[----:B------:R-:W3:Y:S01]  /*04c0*/  LDG.E.64.CONSTANT R26, desc[UR4][R2.64+0x98] ;  /* 0x00009804021a7981 */ /* 0x000ee2000c1e9b00 */
[----:B----4-:R-:W-:-:S03]  /*04d0*/  DFMA R24, R12, R10, R24 ;  /* 0x0000000a0c18722b */ /* 0x010fc60000000018 */
[----:B------:R-:W4:Y:S04]  /*04e0*/  LDG.E.64.CONSTANT R12, desc[UR4][R2.64+0x70] ;  /* 0x00007004020c7981 */ /* 0x000f28000c1e9b00 */
[----:B------:R-:W4:Y:S01]  /*04f0*/  LDG.E.64.CONSTANT R10, desc[UR4][R28.64+-0x7f7fd8] ;  /* 0x808028041c0a7981 */ /* 0x000f22000c1e9b00 */
[----:B-----5:R-:W-:-:S03]  /*0500*/  DFMA R24, R6, R14, R24 ;  /* 0x0000000e0618722b */ /* 0x020fc60000000018 */
[----:B------:R-:W5:Y:S04]  /*0510*/  LDG.E.64.CONSTANT R14, desc[UR4][R2.64+0x68] ;  /* 0x00006804020e7981 */ /* 0x000f68000c1e9b00 */
[----:B------:R-:W5:Y:S01]  /*0520*/  LDG.E.64.CONSTANT R6, desc[UR4][R4.64+-0x7f7fd8] ;  /* 0x8080280404067981 */ /* 0x000f62000c1e9b00 */
[----:B--2---:R-:W-:-:S03]  /*0530*/  DFMA R24, R8, R18, R24 ;  /* 0x000000120818722b */ /* 0x004fc60000000018 */
[----:B------:R-:W2:Y:S04]  /*0540*/  LDG.E.64.CONSTANT R8, desc[UR4][R2.64+0x60] ;  /* 0x0000600402087981 */ /* 0x000ea8000c1e9b00 */
[----:B------:R-:W2:Y:S01]  /*0550*/  LDG.E.64.CONSTANT R18, desc[UR4][R16.64+-0x7f7fd8] ;  /* 0x8080280410127981 */ /* 0x000ea2000c1e9b00 */
        /* <DEDUP_REMOVED lines=26> */
[----:B------:R-:W2:Y:S04]  /*0700*/  LDG.E.64.CONSTANT R18, desc[UR4][R16.64+0x10048] ;  /* 0x0100480410127981 */ /* 0x000ea8000c1e9b00 */
[----:B------:R-:W3:Y:S01]  /*0710*/  LDG.E.64.CONSTANT R4, desc[UR4][R4.64+0x10050] ;  /* 0x0100500404047981 */ /* 0x000ee2000c1e9b00 */
[----:B----4-:R-:W-:-:S03]  /*0720*/  DFMA R10, R12, R10, R24 ;  /* 0x0000000a0c0a722b */ /* 0x010fc60000000018 */
[----:B------:R-:W4:Y:S04]  /*0730*/  LDG.E.64.CONSTANT R16, desc[UR4][R16.64+0x10050] ;  /* 0x0100500410107981 */ /* 0x000f28000c1e9b00 */
[----:B------:R-:W3:Y:S04]  /*0740*/  LDG.E.64.CONSTANT R12, desc[UR4][R2.64+0xa0] ;  /* 0x0000a004020c7981 */ /* 0x000ee8000c1e9b00 */
[----:B------:R-:W3:Y:S04]  /*0750*/  LDG.E.64.CONSTANT R24, desc[UR4][R28.64+0x10050] ;  /* 0x010050041c187981 */ /* 0x000ee8000c1e9b00 */
[----:B------:R-:W4:Y:S01]  /*0760*/  LDG.E.64.CONSTANT R28, desc[UR4][R2.64+0x90] ;  /* 0x00009004021c7981 */ /* 0x000f22000c1e9b00 */
[----:B------:R-:W-:-:S04]  /*0770*/  IMAD R23, R23, -0x2, R0 ;  /* 0xfffffffe17177824 */ /* 0x000fc800078e0200 */
[----:B------:R-:W-:Y:S01]  /*0780*/  IMAD R23, R20, 0x100000, R23 ;  /* 0x0010000014177824 */ /* 0x000fe200078e0217 */
[----:B-----5:R-:W-:-:S08]  /*0790*/  DFMA R6, R6, R14, R10 ;  /* 0x0000000e0606722b */ /* 0x020fd0000000000a */
[----:B--2---:R-:W-:Y:S02]  /*07a0*/  DFMA R8, R8, R18, R6 ;  /* 0x000000120808722b */ /* 0x004fe40000000006 */
[----:B------:R-:W0:Y:S06]  /*07b0*/  LDC.64 R6, c[0x0][0x390] ;  /* 0x0000e400ff067b82 */ /* 0x000e2c0000000a00 */
[----:B---3--:R-:W-:-:S08]  /*07c0*/  DFMA R8, R12, R24, R8 ;  /* 0x000000180c08722b */ /* 0x008fd00000000008 */
[----:B------:R-:W-:Y:S01]  /*07d0*/  DFMA R8, R26, R4, R8 ;  /* 0x000000041a08722b */ /* 0x000fe20000000008 */
[----:B0-----:R-:W-:-:S07]  /*07e0*/  IMAD.WIDE R6, R23, 0x8, R6 ;  /* 0x0000000817067825 */ /* 0x001fce00078e0206 */
[----:B----4-:R-:W-:-:S07]  /*07f0*/  DFMA R8, R28, R16, R8 ;  /* 0x000000101c08722b */ /* 0x010fce0000000008 */
[----:B------:R-:W-:Y:S01]  /*0800*/  STG.E.64 desc[UR4][R6.64], R8 ;  /* 0x0000000806007986 */ /* 0x000fe2000c101b04 */
[----:B------:R-:W-:Y:S05]  /*0810*/  EXIT ;  /* 0x000000000000794d */ /* 0x000fea0003800000 */
.L_x_0:
[----:B------:R-:W-:-:S00]  /*0820*/  BRA `(.L_x_0) ;  /* 0xfffffffc00fc7947 */ /* 0x000fc0000383ffff */
[----:B------:R-:W-:-:S00]  /*0830*/  NOP ;  /* 0x0000000000007918 */ /* 0x000fc00000000000 */
        /* <DEDUP_REMOVED lines=12> */
.L_x_1:


//--------------------- .nv.shared.reserved.0     --------------------------
	.section	.nv.shared.reserved.0,"aw",@nobits
	.weak		__nv_reservedSMEM_offset_0_alias
	.size		__nv_reservedSMEM_offset_0_alias, 0, 64
	.other		__nv_reservedSMEM_offset_0_alias,@"STO_CUDA_RESERVED_SHARED STV_DEFAULT"
__nv_reservedSMEM_offset_0_alias:
	.zero		0
	.zero		64


//--------------------- .nv.constant0._Z17convolutionKernelPKdS0_Pd --------------------------
	.section	.nv.constant0._Z17convolutionKernelPKdS0_Pd,"a",@progbits
	.sectionflags	@""
	.align	4
.nv.constant0._Z17convolutionKernelPKdS0_Pd:
	.zero		920


//--------------------- SYMBOLS --------------------------

	.type		.nv.reservedSmem.offset0,@object
	.size		.nv.reservedSmem.offset0,0x4
